	.headerflags	@"EF_CUDA_TEXMODE_UNIFIED EF_CUDA_64BIT_ADDRESS EF_CUDA_ACCELERATORS EF_CUDA_SM90 EF_CUDA_VIRTUAL_SM(EF_CUDA_SM90)"
	.elftype	@"ET_EXEC"


//--------------------- .nv.info                  --------------------------
	.section	.nv.info,"",@"SHT_CUDA_INFO"
	.align	4


	//----- nvinfo : EIATTR_REGCOUNT
	.align		4
        /*0000*/ 	.byte	0x04, 0x2f
        /*0002*/ 	.short	(.L_1 - .L_0)
	.align		4
.L_0:
        /*0004*/ 	.word	index@(triton_poi_fused_hardsigmoid_hardswish_mul_21)
        /*0008*/ 	.word	0x0000000e


	//----- nvinfo : EIATTR_MIN_STACK_SIZE
	.align		4
.L_1:
        /*000c*/ 	.byte	0x04, 0x12
        /*000e*/ 	.short	(.L_3 - .L_2)
	.align		4
.L_2:
        /*0010*/ 	.word	index@(triton_poi_fused_hardsigmoid_hardswish_mul_21)
        /*0014*/ 	.word	0x00000000


	//----- nvinfo : EIATTR_FRAME_SIZE
	.align		4
.L_3:
        /*0018*/ 	.byte	0x04, 0x11
        /*001a*/ 	.short	(.L_5 - .L_4)
	.align		4
.L_4:
        /*001c*/ 	.word	index@(triton_poi_fused_hardsigmoid_hardswish_mul_21)
        /*0020*/ 	.word	0x00000000


	//----- nvinfo : EIATTR_MIN_STACK_SIZE
	.align		4
.L_5:
        /*0024*/ 	.byte	0x04, 0x12
        /*0026*/ 	.short	(.L_7 - .L_6)
	.align		4
.L_6:
        /*0028*/ 	.word	index@(triton_poi_fused_hardsigmoid_hardswish_mul_21)
        /*002c*/ 	.word	0x00000000
.L_7:


//--------------------- .nv.info.triton_poi_fused_hardsigmoid_hardswish_mul_21 --------------------------
	.section	.nv.info.triton_poi_fused_hardsigmoid_hardswish_mul_21,"",@"SHT_CUDA_INFO"
	.sectionflags	@""
	.align	4


	//----- nvinfo : EIATTR_CUDA_API_VERSION
	.align		4
        /*0000*/ 	.byte	0x04, 0x37
        /*0002*/ 	.short	(.L_9 - .L_8)
.L_8:
        /*0004*/ 	.word	0x0000007c


	//----- nvinfo : EIATTR_KPARAM_INFO
	.align		4
.L_9:
        /*0008*/ 	.byte	0x04, 0x17
        /*000a*/ 	.short	(.L_11 - .L_10)
.L_10:
        /*000c*/ 	.word	0x00000000
        /*0010*/ 	.short	0x0002
        /*0012*/ 	.short	0x0010
        /*0014*/ 	.byte	0x00, 0xf0, 0x11, 0x00


	//----- nvinfo : EIATTR_KPARAM_INFO
	.align		4
.L_11:
        /*0018*/ 	.byte	0x04, 0x17
        /*001a*/ 	.short	(.L_13 - .L_12)
.L_12:
        /*001c*/ 	.word	0x00000000
        /*0020*/ 	.short	0x0001
        /*0022*/ 	.short	0x0008
        /*0024*/ 	.byte	0x00, 0xf4, 0x21, 0x00


	//----- nvinfo : EIATTR_KPARAM_INFO
	.align		4
.L_13:
        /*0028*/ 	.byte	0x04, 0x17
        /*002a*/ 	.short	(.L_15 - .L_14)
.L_14:
        /*002c*/ 	.word	0x00000000
        /*0030*/ 	.short	0x0000
        /*0032*/ 	.short	0x0000
        /*0034*/ 	.byte	0x00, 0xf4, 0x21, 0x00


	//----- nvinfo : EIATTR_SPARSE_MMA_MASK
	.align		4
.L_15:
        /*0038*/ 	.byte	0x03, 0x50
        /*003a*/ 	.short	0x0000


	//----- nvinfo : EIATTR_MAXREG_COUNT
	.align		4
        /*003c*/ 	.byte	0x03, 0x1b
        /*003e*/ 	.short	0x00ff


	//----- nvinfo : EIATTR_EXIT_INSTR_OFFSETS
	.align		4
        /*0040*/ 	.byte	0x04, 0x1c
        /*0042*/ 	.short	(.L_17 - .L_16)


	//   ....[0]....
.L_16:
        /*0044*/ 	.word	0x00000360


	//   ....[1]....
        /*0048*/ 	.word	0x00000380


	//----- nvinfo : EIATTR_REQNTID
	.align		4
.L_17:
        /*004c*/ 	.byte	0x04, 0x10
        /*004e*/ 	.short	(.L_19 - .L_18)
.L_18:
        /*0050*/ 	.word	0x00000080
        /*0054*/ 	.word	0x00000001
        /*0058*/ 	.word	0x00000001


	//----- nvinfo : EIATTR_CBANK_PARAM_SIZE
	.align		4
.L_19:
        /*005c*/ 	.byte	0x03, 0x19
        /*005e*/ 	.short	0x0014


	//----- nvinfo : EIATTR_PARAM_CBANK
	.align		4
        /*0060*/ 	.byte	0x04, 0x0a
        /*0062*/ 	.short	(.L_21 - .L_20)
	.align		4
.L_20:
        /*0064*/ 	.word	index@(.nv.constant0.triton_poi_fused_hardsigmoid_hardswish_mul_21)
        /*0068*/ 	.short	0x0210
        /*006a*/ 	.short	0x0014


	//----- nvinfo : EIATTR_SW_WAR
	.align		4
.L_21:
        /*006c*/ 	.byte	0x04, 0x36
        /*006e*/ 	.short	(.L_23 - .L_22)
.L_22:
        /*0070*/ 	.word	0x00000008
.L_23:


//--------------------- .nv.callgraph             --------------------------
	.section	.nv.callgraph,"",@"SHT_CUDA_CALLGRAPH"
	.align	4
	.sectionentsize	8
	.align		4
        /*0000*/ 	.word	0x00000000
	.align		4
        /*0004*/ 	.word	0xffffffff
	.align		4
        /*0008*/ 	.word	0x00000000
	.align		4
        /*000c*/ 	.word	0xfffffffe
	.align		4
        /*0010*/ 	.word	0x00000000
	.align		4
        /*0014*/ 	.word	0xfffffffd
	.align		4
        /*0018*/ 	.word	0x00000000
	.align		4
        /*001c*/ 	.word	0xfffffffc


//--------------------- .text.triton_poi_fused_hardsigmoid_hardswish_mul_21 --------------------------
	.section	.text.triton_poi_fused_hardsigmoid_hardswish_mul_21,"ax",@progbits
	.align	128
        .global         triton_poi_fused_hardsigmoid_hardswish_mul_21
        .type           triton_poi_fused_hardsigmoid_hardswish_mul_21,@function
        .size           triton_poi_fused_hardsigmoid_hardswish_mul_21,(.L_x_1 - triton_poi_fused_hardsigmoid_hardswish_mul_21)
        .other          triton_poi_fused_hardsigmoid_hardswish_mul_21,@"STO_CUDA_ENTRY STV_DEFAULT"
triton_poi_fused_hardsigmoid_hardswish_mul_21:
.text.triton_poi_fused_hardsigmoid_hardswish_mul_21:
[----:B------:R-:W0:Y:S02]  /*0000*/  LDC R1, c[0x0][0x28] ;  /* 0x00000a00ff017b82 */ /* 0x000e240000000800 */
[----:B------:R-:W1:Y:S01]  /*0010*/  S2R R0, SR_TID.X ;  /* 0x0000000000007919 */ /* 0x000e620000002100 */
[----:B------:R-:W2:Y:S01]  /*0020*/  LDC.64 R4, c[0x0][0x210] ;  /* 0x00008400ff047b82 */ /* 0x000ea20000000a00 */
[----:B------:R-:W-:Y:S01]  /*0030*/  CS2R R2, SRZ ;  /* 0x0000000000027805 */ /* 0x000fe2000001ff00 */
[----:B------:R-:W-:Y:S01]  /*0040*/  ULDC.64 UR4, c[0x0][0x208] ;  /* 0x0000820000047ab9 */ /* 0x000fe20000000a00 */
[----:B------:R-:W3:Y:S05]  /*0050*/  S2R R9, SR_CTAID.X ;  /* 0x0000000000097919 */ /* 0x000eea0000002500 */
[----:B------:R-:W4:Y:S01]  /*0060*/  LDC.64 R6, c[0x0][0x218] ;  /* 0x00008600ff067b82 */ /* 0x000f220000000a00 */
[----:B-1----:R-:W-:-:S05]  /*0070*/  IMAD.SHL.U32 R0, R0, 0x2, RZ ;  /* 0x0000000200007824 */ /* 0x002fca00078e00ff */
[----:B------:R-:W-:-:S05]  /*0080*/  LOP3.LUT R0, R0, 0xfe, RZ, 0xc0, !PT ;  /* 0x000000fe00007812 */ /* 0x000fca00078ec0ff */
[----:B---3--:R-:W-:-:S04]  /*0090*/  IMAD R9, R9, 0x100, R0 ;  /* 0x0000010009097824 */ /* 0x008fc800078e0200 */
[C---:B------:R-:W-:Y:S01]  /*00a0*/  IMAD.HI R0, R9.reuse, 0x2aaaaaab, RZ ;  /* 0x2aaaaaab09007827 */ /* 0x040fe200078e02ff */
[----:B------:R-:W-:-:S03]  /*00b0*/  ISETP.GE.AND P0, PT, R9, 0x1800, PT ;  /* 0x000018000900780c */ /* 0x000fc60003f06270 */
[----:B--2---:R-:W-:Y:S01]  /*00c0*/  IMAD.WIDE R4, R9, 0x4, R4 ;  /* 0x0000000409047825 */ /* 0x004fe200078e0204 */
[----:B------:R-:W-:-:S04]  /*00d0*/  SHF.R.U32.HI R11, RZ, 0x1f, R0 ;  /* 0x0000001fff0b7819 */ /* 0x000fc80000011600 */
[CC--:B------:R-:W-:Y:S02]  /*00e0*/  LEA.HI R8, R0.reuse, R11.reuse, RZ, 0x1c ;  /* 0x0000000b00087211 */ /* 0x0c0fe400078fe0ff */
[----:B------:R-:W-:-:S03]  /*00f0*/  LEA.HI.SX32 R11, R0, R11, 0x18 ;  /* 0x0000000b000b7211 */ /* 0x000fc600078fc2ff */
[----:B------:R-:W2:Y:S01]  /*0100*/  @!P0 LDG.E.64 R2, desc[UR4][R4.64] ;  /* 0x0000000404028981 */ /* 0x000ea2000c1e1b00 */
[----:B------:R-:W-:-:S04]  /*0110*/  IMAD R8, R8, -0x60, R9 ;  /* 0xffffffa008087824 */ /* 0x000fc800078e0209 */
[----:B------:R-:W-:Y:S01]  /*0120*/  IMAD R11, R11, 0x60, R8 ;  /* 0x000000600b0b7824 */ /* 0x000fe200078e0208 */
[----:B------:R-:W-:-:S03]  /*0130*/  CS2R R8, SRZ ;  /* 0x0000000000087805 */ /* 0x000fc6000001ff00 */
[----:B----4-:R-:W-:-:S05]  /*0140*/  IMAD.WIDE R6, R11, 0x4, R6 ;  /* 0x000000040b067825 */ /* 0x010fca00078e0206 */
[----:B------:R-:W3:Y:S01]  /*0150*/  @!P0 LDG.E.EL.64 R8, desc[UR4][R6.64] ;  /* 0x0000000406088981 */ /* 0x000ee2000c2e1b00 */
[----:B--2---:R-:W-:Y:S01]  /*0160*/  FADD R0, R2, 3 ;  /* 0x4040000002007421 */ /* 0x004fe20000000000 */
[----:B------:R-:W-:-:S04]  /*0170*/  FADD R10, R3, 3 ;  /* 0x40400000030a7421 */ /* 0x000fc80000000000 */
[----:B------:R-:W-:Y:S02]  /*0180*/  FSETP.GTU.AND P2, PT, R0, RZ, PT ;  /* 0x000000ff0000720b */ /* 0x000fe40003f4c000 */
[----:B------:R-:W-:Y:S02]  /*0190*/  FSETP.GTU.AND P1, PT, R10, RZ, PT ;  /* 0x000000ff0a00720b */ /* 0x000fe40003f2c000 */
[----:B------:R-:W-:Y:S02]  /*01a0*/  FSEL R11, R0, RZ, P2 ;  /* 0x000000ff000b7208 */ /* 0x000fe40001000000 */
[----:B------:R-:W-:Y:S02]  /*01b0*/  FSEL R10, R10, RZ, P1 ;  /* 0x000000ff0a0a7208 */ /* 0x000fe40000800000 */
[----:B------:R-:W-:Y:S01]  /*01c0*/  FSETP.GEU.AND P5, PT, R11, 6, PT ;  /* 0x40c000000b00780b */ /* 0x000fe20003fae000 */
[----:B---3--:R-:W-:Y:S01]  /*01d0*/  FADD R8, R8, 3 ;  /* 0x4040000008087421 */ /* 0x008fe20000000000 */
[----:B------:R-:W-:Y:S01]  /*01e0*/  FADD R9, R9, 3 ;  /* 0x4040000009097421 */ /* 0x000fe20000000000 */
[----:B------:R-:W-:-:S03]  /*01f0*/  FSETP.GEU.AND P3, PT, R10, 6, PT ;  /* 0x40c000000a00780b */ /* 0x000fc60003f6e000 */
[C---:B------:R-:W-:Y:S02]  /*0200*/  FSETP.GTU.AND P2, PT, R8.reuse, RZ, PT ;  /* 0x000000ff0800720b */ /* 0x040fe40003f4c000 */
[----:B------:R-:W-:Y:S02]  /*0210*/  FSETP.GTU.AND P4, PT, R9, RZ, PT ;  /* 0x000000ff0900720b */ /* 0x000fe40003f8c000 */
[----:B------:R-:W-:Y:S02]  /*0220*/  FSETP.NAN.AND P1, PT, R11, R11, PT ;  /* 0x0000000b0b00720b */ /* 0x000fe40003f28000 */
[----:B------:R-:W-:Y:S02]  /*0230*/  FSEL R8, R8, RZ, P2 ;  /* 0x000000ff08087208 */ /* 0x000fe40001000000 */
[----:B------:R-:W-:Y:S02]  /*0240*/  FSEL R9, R9, RZ, P4 ;  /* 0x000000ff09097208 */ /* 0x000fe40002000000 */
[----:B------:R-:W-:-:S02]  /*0250*/  @P5 FSEL R11, R11, 6, P1 ;  /* 0x40c000000b0b5808 */ /* 0x000fc40000800000 */
[----:B------:R-:W-:Y:S02]  /*0260*/  FSETP.GEU.AND P1, PT, R8, 6, PT ;  /* 0x40c000000800780b */ /* 0x000fe40003f2e000 */
[C---:B------:R-:W-:Y:S02]  /*0270*/  FSETP.GEU.AND P2, PT, R9.reuse, 6, PT ;  /* 0x40c000000900780b */ /* 0x040fe40003f4e000 */
[----:B------:R-:W-:Y:S01]  /*0280*/  FSETP.NAN.AND P4, PT, R10, R10, PT ;  /* 0x0000000a0a00720b */ /* 0x000fe20003f88000 */
[----:B------:R-:W-:-:S03]  /*0290*/  FMUL R0, R9, 0.16666667163372039795 ;  /* 0x3e2aaaab09007820 */ /* 0x000fc60000400000 */
[----:B------:R-:W-:Y:S02]  /*02a0*/  @P3 FSEL R10, R10, 6, P4 ;  /* 0x40c000000a0a3808 */ /* 0x000fe40002000000 */
[C---:B------:R-:W-:Y:S01]  /*02b0*/  FSETP.NAN.AND P3, PT, R8.reuse, R8, PT ;  /* 0x000000080800720b */ /* 0x040fe20003f68000 */
[----:B------:R-:W-:Y:S01]  /*02c0*/  FMUL R8, R8, 0.16666667163372039795 ;  /* 0x3e2aaaab08087820 */ /* 0x000fe20000400000 */
[----:B------:R-:W-:Y:S01]  /*02d0*/  FSETP.NAN.AND P4, PT, R9, R9, PT ;  /* 0x000000090900720b */ /* 0x000fe20003f88000 */
[----:B------:R-:W-:Y:S01]  /*02e0*/  FMUL R2, R11, R2 ;  /* 0x000000020b027220 */ /* 0x000fe20000400000 */
[----:B------:R-:W-:Y:S02]  /*02f0*/  FMUL R3, R10, R3 ;  /* 0x000000030a037220 */ /* 0x000fe40000400000 */
[----:B------:R-:W-:Y:S01]  /*0300*/  @P1 FSEL R8, R8, 1, P3 ;  /* 0x3f80000008081808 */ /* 0x000fe20001800000 */
[----:B------:R-:W-:Y:S01]  /*0310*/  FMUL R7, R2, 0.16666667163372039795 ;  /* 0x3e2aaaab02077820 */ /* 0x000fe20000400000 */
[----:B------:R-:W-:Y:S01]  /*0320*/  @P2 FSEL R0, R0, 1, P4 ;  /* 0x3f80000000002808 */ /* 0x000fe20002000000 */
[----:B------:R-:W-:-:S02]  /*0330*/  FMUL R3, R3, 0.16666667163372039795 ;  /* 0x3e2aaaab03037820 */ /* 0x000fc40000400000 */
[----:B------:R-:W-:Y:S02]  /*0340*/  FMUL R2, R8, R7 ;  /* 0x0000000708027220 */ /* 0x000fe40000400000 */
[----:B------:R-:W-:Y:S01]  /*0350*/  FMUL R3, R0, R3 ;  /* 0x0000000300037220 */ /* 0x000fe20000400000 */
[----:B------:R-:W-:Y:S06]  /*0360*/  @P0 EXIT ;  /* 0x000000000000094d */ /* 0x000fec0003800000 */
[----:B------:R-:W-:Y:S01]  /*0370*/  STG.E.64 desc[UR4][R4.64], R2 ;  /* 0x0000000204007986 */ /* 0x000fe2000c101b04 */
[----:B------:R-:W-:Y:S05]  /*0380*/  EXIT ;  /* 0x000000000000794d */ /* 0x000fea0003800000 */
.L_x_0:
[----:B------:R-:W-:-:S00]  /*0390*/  BRA `(.L_x_0) ;  /* 0xfffffffc00fc7947 */ /* 0x000fc0000383ffff */
[----:B------:R-:W-:-:S00]  /*03a0*/  NOP ;  /* 0x0000000000007918 */ /* 0x000fc00000000000 */
        /* <DEDUP_REMOVED lines=13> */
.L_x_1:


//--------------------- .nv.constant0.triton_poi_fused_hardsigmoid_hardswish_mul_21 --------------------------
	.section	.nv.constant0.triton_poi_fused_hardsigmoid_hardswish_mul_21,"a",@progbits
	.sectionflags	@""
	.align	4
.nv.constant0.triton_poi_fused_hardsigmoid_hardswish_mul_21:
	.zero		548
